	.headerflags	@"EF_CUDA_TEXMODE_UNIFIED EF_CUDA_64BIT_ADDRESS EF_CUDA_ACCELERATORS EF_CUDA_SM90 EF_CUDA_VIRTUAL_SM(EF_CUDA_SM90)"
	.elftype	@"ET_EXEC"


//--------------------- .nv.info                  --------------------------
	.section	.nv.info,"",@"SHT_CUDA_INFO"
	.align	4


	//----- nvinfo : EIATTR_REGCOUNT
	.align		4
        /*0000*/ 	.byte	0x04, 0x2f
        /*0002*/ 	.short	(.L_1 - .L_0)
	.align		4
.L_0:
        /*0004*/ 	.word	index@(triton_per_fused_mean_37)
        /*0008*/ 	.word	0x0000000e


	//----- nvinfo : EIATTR_MIN_STACK_SIZE
	.align		4
.L_1:
        /*000c*/ 	.byte	0x04, 0x12
        /*000e*/ 	.short	(.L_3 - .L_2)
	.align		4
.L_2:
        /*0010*/ 	.word	index@(triton_per_fused_mean_37)
        /*0014*/ 	.word	0x00000000


	//----- nvinfo : EIATTR_FRAME_SIZE
	.align		4
.L_3:
        /*0018*/ 	.byte	0x04, 0x11
        /*001a*/ 	.short	(.L_5 - .L_4)
	.align		4
.L_4:
        /*001c*/ 	.word	index@(triton_per_fused_mean_37)
        /*0020*/ 	.word	0x00000000


	//----- nvinfo : EIATTR_MIN_STACK_SIZE
	.align		4
.L_5:
        /*0024*/ 	.byte	0x04, 0x12
        /*0026*/ 	.short	(.L_7 - .L_6)
	.align		4
.L_6:
        /*0028*/ 	.word	index@(triton_per_fused_mean_37)
        /*002c*/ 	.word	0x00000000
.L_7:


//--------------------- .nv.info.triton_per_fused_mean_37 --------------------------
	.section	.nv.info.triton_per_fused_mean_37,"",@"SHT_CUDA_INFO"
	.sectionflags	@""
	.align	4


	//----- nvinfo : EIATTR_CUDA_API_VERSION
	.align		4
        /*0000*/ 	.byte	0x04, 0x37
        /*0002*/ 	.short	(.L_9 - .L_8)
.L_8:
        /*0004*/ 	.word	0x0000007c


	//----- nvinfo : EIATTR_KPARAM_INFO
	.align		4
.L_9:
        /*0008*/ 	.byte	0x04, 0x17
        /*000a*/ 	.short	(.L_11 - .L_10)
.L_10:
        /*000c*/ 	.word	0x00000000
        /*0010*/ 	.short	0x0003
        /*0012*/ 	.short	0x0014
        /*0014*/ 	.byte	0x00, 0xf0, 0x11, 0x00


	//----- nvinfo : EIATTR_KPARAM_INFO
	.align		4
.L_11:
        /*0018*/ 	.byte	0x04, 0x17
        /*001a*/ 	.short	(.L_13 - .L_12)
.L_12:
        /*001c*/ 	.word	0x00000000
        /*0020*/ 	.short	0x0002
        /*0022*/ 	.short	0x0010
        /*0024*/ 	.byte	0x00, 0xf0, 0x11, 0x00


	//----- nvinfo : EIATTR_KPARAM_INFO
	.align		4
.L_13:
        /*0028*/ 	.byte	0x04, 0x17
        /*002a*/ 	.short	(.L_15 - .L_14)
.L_14:
        /*002c*/ 	.word	0x00000000
        /*0030*/ 	.short	0x0001
        /*0032*/ 	.short	0x0008
        /*0034*/ 	.byte	0x00, 0xf4, 0x21, 0x00


	//----- nvinfo : EIATTR_KPARAM_INFO
	.align		4
.L_15:
        /*0038*/ 	.byte	0x04, 0x17
        /*003a*/ 	.short	(.L_17 - .L_16)
.L_16:
        /*003c*/ 	.word	0x00000000
        /*0040*/ 	.short	0x0000
        /*0042*/ 	.short	0x0000
        /*0044*/ 	.byte	0x00, 0xf4, 0x21, 0x00


	//----- nvinfo : EIATTR_SPARSE_MMA_MASK
	.align		4
.L_17:
        /*0048*/ 	.byte	0x03, 0x50
        /*004a*/ 	.short	0x0000


	//----- nvinfo : EIATTR_MAXREG_COUNT
	.align		4
        /*004c*/ 	.byte	0x03, 0x1b
        /*004e*/ 	.short	0x00ff


	//----- nvinfo : EIATTR_COOP_GROUP_MASK_REGIDS
	.align		4
        /*0050*/ 	.byte	0x04, 0x29
        /*0052*/ 	.short	(.L_19 - .L_18)


	//   ....[0]....
.L_18:
        /*0054*/ 	.word	0xffffffff


	//   ....[1]....
        /*0058*/ 	.word	0xffffffff


	//   ....[2]....
        /*005c*/ 	.word	0xffffffff


	//   ....[3]....
        /*0060*/ 	.word	0xffffffff


	//----- nvinfo : EIATTR_COOP_GROUP_INSTR_OFFSETS
	.align		4
.L_19:
        /*0064*/ 	.byte	0x04, 0x28
        /*0066*/ 	.short	(.L_21 - .L_20)


	//   ....[0]....
.L_20:
        /*0068*/ 	.word	0x00000140


	//   ....[1]....
        /*006c*/ 	.word	0x00000170


	//   ....[2]....
        /*0070*/ 	.word	0x00000190


	//   ....[3]....
        /*0074*/ 	.word	0x000001c0


	//----- nvinfo : EIATTR_EXIT_INSTR_OFFSETS
	.align		4
.L_21:
        /*0078*/ 	.byte	0x04, 0x1c
        /*007a*/ 	.short	(.L_23 - .L_22)


	//   ....[0]....
.L_22:
        /*007c*/ 	.word	0x000001f0


	//   ....[1]....
        /*0080*/ 	.word	0x00000220


	//----- nvinfo : EIATTR_REQNTID
	.align		4
.L_23:
        /*0084*/ 	.byte	0x04, 0x10
        /*0086*/ 	.short	(.L_25 - .L_24)
.L_24:
        /*0088*/ 	.word	0x00000040
        /*008c*/ 	.word	0x00000001
        /*0090*/ 	.word	0x00000001


	//----- nvinfo : EIATTR_CBANK_PARAM_SIZE
	.align		4
.L_25:
        /*0094*/ 	.byte	0x03, 0x19
        /*0096*/ 	.short	0x0018


	//----- nvinfo : EIATTR_PARAM_CBANK
	.align		4
        /*0098*/ 	.byte	0x04, 0x0a
        /*009a*/ 	.short	(.L_27 - .L_26)
	.align		4
.L_26:
        /*009c*/ 	.word	index@(.nv.constant0.triton_per_fused_mean_37)
        /*00a0*/ 	.short	0x0210
        /*00a2*/ 	.short	0x0018


	//----- nvinfo : EIATTR_SW_WAR
	.align		4
.L_27:
        /*00a4*/ 	.byte	0x04, 0x36
        /*00a6*/ 	.short	(.L_29 - .L_28)
.L_28:
        /*00a8*/ 	.word	0x00000008
.L_29:


//--------------------- .nv.callgraph             --------------------------
	.section	.nv.callgraph,"",@"SHT_CUDA_CALLGRAPH"
	.align	4
	.sectionentsize	8
	.align		4
        /*0000*/ 	.word	0x00000000
	.align		4
        /*0004*/ 	.word	0xffffffff
	.align		4
        /*0008*/ 	.word	0x00000000
	.align		4
        /*000c*/ 	.word	0xfffffffe
	.align		4
        /*0010*/ 	.word	0x00000000
	.align		4
        /*0014*/ 	.word	0xfffffffd
	.align		4
        /*0018*/ 	.word	0x00000000
	.align		4
        /*001c*/ 	.word	0xfffffffc


//--------------------- .text.triton_per_fused_mean_37 --------------------------
	.section	.text.triton_per_fused_mean_37,"ax",@progbits
	.sectionflags	@"SHF_BARRIERS=1"
	.align	128
        .global         triton_per_fused_mean_37
        .type           triton_per_fused_mean_37,@function
        .size           triton_per_fused_mean_37,(.L_x_1 - triton_per_fused_mean_37)
        .other          triton_per_fused_mean_37,@"STO_CUDA_ENTRY STV_DEFAULT"
triton_per_fused_mean_37:
.text.triton_per_fused_mean_37:
[----:B------:R-:W0:Y:S02]  /*0000*/  LDC R1, c[0x0][0x28] ;  /* 0x00000a00ff017b82 */ /* 0x000e240000000800 */
[----:B------:R-:W1:Y:S01]  /*0010*/  S2R R10, SR_CTAID.X ;  /* 0x00000000000a7919 */ /* 0x000e620000002500 */
[----:B------:R-:W2:Y:S01]  /*0020*/  LDC.64 R2, c[0x0][0x218] ;  /* 0x00008600ff027b82 */ /* 0x000ea20000000a00 */
[----:B------:R-:W-:Y:S01]  /*0030*/  ULDC.64 UR4, c[0x0][0x208] ;  /* 0x0000820000047ab9 */ /* 0x000fe20000000a00 */
[----:B------:R-:W3:Y:S01]  /*0040*/  S2R R11, SR_TID.X ;  /* 0x00000000000b7919 */ /* 0x000ee20000002100 */
[C---:B-1----:R-:W-:Y:S01]  /*0050*/  IMAD.HI R0, R10.reuse, 0x4bda12f7, RZ ;  /* 0x4bda12f70a007827 */ /* 0x042fe200078e02ff */
[----:B------:R-:W-:-:S04]  /*0060*/  ISETP.GE.AND P0, PT, R10, 0x6c0, PT ;  /* 0x000006c00a00780c */ /* 0x000fc80003f06270 */
[----:B------:R-:W-:-:S04]  /*0070*/  SHF.R.U32.HI R5, RZ, 0x1f, R0 ;  /* 0x0000001fff057819 */ /* 0x000fc80000011600 */
[----:B------:R-:W-:Y:S02]  /*0080*/  LEA.HI.SX32 R5, R0, R5, 0x19 ;  /* 0x0000000500057211 */ /* 0x000fe400078fcaff */
[----:B---3--:R-:W-:-:S03]  /*0090*/  LOP3.LUT R0, R11, 0xf, RZ, 0xc0, !PT ;  /* 0x0000000f0b007812 */ /* 0x008fc600078ec0ff */
[----:B------:R-:W-:-:S04]  /*00a0*/  IMAD R7, R5, -0x1b0, R10 ;  /* 0xfffffe5005077824 */ /* 0x000fc800078e020a */
[----:B------:R-:W-:-:S04]  /*00b0*/  IMAD R0, R0, 0x1b0, R7 ;  /* 0x000001b000007824 */ /* 0x000fc800078e0207 */
[----:B------:R-:W-:Y:S01]  /*00c0*/  IMAD R5, R5, 0x1b00, R0 ;  /* 0x00001b0005057824 */ /* 0x000fe200078e0200 */
[----:B------:R-:W-:-:S03]  /*00d0*/  HFMA2.MMA R0, -RZ, RZ, 0, 0 ;  /* 0x00000000ff007435 */ /* 0x000fc600000001ff */
[----:B--2---:R-:W-:-:S07]  /*00e0*/  IMAD.WIDE R2, R5, 0x4, R2 ;  /* 0x0000000405027825 */ /* 0x004fce00078e0202 */
[----:B------:R-:W2:Y:S01]  /*00f0*/  @!P0 LDG.E R0, desc[UR4][R2.64] ;  /* 0x0000000402008981 */ /* 0x000ea2000c1e1900 */
[----:B------:R-:W-:Y:S01]  /*0100*/  BAR.SYNC.DEFER_BLOCKING 0x0 ;  /* 0x0000000000007b1d */ /* 0x000fe20000010000 */
[----:B--2---:R-:W-:-:S04]  /*0110*/  SEL R0, R0, RZ, !P0 ;  /* 0x000000ff00007207 */ /* 0x004fc80004000000 */
[----:B------:R-:W-:Y:S02]  /*0120*/  FSEL R0, R0, RZ, !P0 ;  /* 0x000000ff00007208 */ /* 0x000fe40004000000 */
[----:B------:R-:W-:-:S03]  /*0130*/  LOP3.LUT P0, RZ, R11, 0x3f, RZ, 0xc0, !PT ;  /* 0x0000003f0bff7812 */ /* 0x000fc6000780c0ff */
[----:B------:R-:W1:Y:S01]  /*0140*/  SHFL.BFLY PT, R5, R0, 0x8, 0x1f ;  /* 0x0d001f0000057f89 */ /* 0x000e6200000e0000 */
[----:B------:R-:W-:Y:S01]  /*0150*/  ISETP.LT.AND P0, PT, R10, 0x6c0, !P0 ;  /* 0x000006c00a00780c */ /* 0x000fe20004701270 */
[----:B-1----:R-:W-:-:S05]  /*0160*/  FADD R6, R0, R5 ;  /* 0x0000000500067221 */ /* 0x002fca0000000000 */
[----:B------:R-:W1:Y:S02]  /*0170*/  SHFL.BFLY PT, R5, R6, 0x4, 0x1f ;  /* 0x0c801f0006057f89 */ /* 0x000e6400000e0000 */
[----:B-1----:R-:W-:-:S05]  /*0180*/  FADD R7, R6, R5 ;  /* 0x0000000506077221 */ /* 0x002fca0000000000 */
[----:B------:R-:W1:Y:S02]  /*0190*/  SHFL.BFLY PT, R4, R7, 0x2, 0x1f ;  /* 0x0c401f0007047f89 */ /* 0x000e6400000e0000 */
[----:B-1----:R-:W-:Y:S02]  /*01a0*/  FADD R8, R7, R4 ;  /* 0x0000000407087221 */ /* 0x002fe40000000000 */
[----:B------:R-:W1:Y:S03]  /*01b0*/  LDC.64 R4, c[0x0][0x210] ;  /* 0x00008400ff047b82 */ /* 0x000e660000000a00 */
[----:B------:R-:W2:Y:S01]  /*01c0*/  SHFL.BFLY PT, R9, R8, 0x1, 0x1f ;  /* 0x0c201f0008097f89 */ /* 0x000ea200000e0000 */
[----:B-1----:R-:W-:-:S04]  /*01d0*/  IMAD.WIDE R2, R10, 0x4, R4 ;  /* 0x000000040a027825 */ /* 0x002fc800078e0204 */
[----:B--2---:R-:W-:Y:S01]  /*01e0*/  FADD R9, R8, R9 ;  /* 0x0000000908097221 */ /* 0x004fe20000000000 */
[----:B------:R-:W-:Y:S06]  /*01f0*/  @!P0 EXIT ;  /* 0x000000000000894d */ /* 0x000fec0003800000 */
[----:B------:R-:W-:-:S05]  /*0200*/  FMUL R9, R9, 0.0625 ;  /* 0x3d80000009097820 */ /* 0x000fca0000400000 */
[----:B------:R-:W-:Y:S01]  /*0210*/  STG.E desc[UR4][R2.64], R9 ;  /* 0x0000000902007986 */ /* 0x000fe2000c101904 */
[----:B------:R-:W-:Y:S05]  /*0220*/  EXIT ;  /* 0x000000000000794d */ /* 0x000fea0003800000 */
.L_x_0:
[----:B------:R-:W-:-:S00]  /*0230*/  BRA `(.L_x_0) ;  /* 0xfffffffc00fc7947 */ /* 0x000fc0000383ffff */
[----:B------:R-:W-:-:S00]  /*0240*/  NOP ;  /* 0x0000000000007918 */ /* 0x000fc00000000000 */
        /* <DEDUP_REMOVED lines=11> */
.L_x_1:


//--------------------- .nv.constant0.triton_per_fused_mean_37 --------------------------
	.section	.nv.constant0.triton_per_fused_mean_37,"a",@progbits
	.sectionflags	@""
	.align	4
.nv.constant0.triton_per_fused_mean_37:
	.zero		552
